//
// Generated by NVIDIA NVVM Compiler
//
// Compiler Build ID: CL-36424714
// Cuda compilation tools, release 13.0, V13.0.88
// Based on NVVM 20.0.0
//

.version 9.0
.target sm_100
.address_size 64

	// .globl	linearResize

.visible .entry linearResize(
	.param .u64 .ptr .align 1 linearResize_param_0,
	.param .u64 .ptr .align 1 linearResize_param_1,
	.param .u32 linearResize_param_2,
	.param .u32 linearResize_param_3,
	.param .u32 linearResize_param_4,
	.param .u32 linearResize_param_5
)
{
	.reg .pred 	%p<4>;
	.reg .b16 	%rs<25>;
	.reg .b32 	%r<38>;
	.reg .b32 	%f<50>;
	.reg .b64 	%rd<15>;

	ld.param.u64 	%rd1, [linearResize_param_0];
	ld.param.u64 	%rd2, [linearResize_param_1];
	ld.param.u32 	%r3, [linearResize_param_2];
	ld.param.u32 	%r4, [linearResize_param_3];
	ld.param.u32 	%r5, [linearResize_param_4];
	ld.param.u32 	%r7, [linearResize_param_5];
	mov.u32 	%r8, %ctaid.x;
	mov.u32 	%r9, %ntid.x;
	mov.u32 	%r10, %tid.x;
	mad.lo.s32 	%r1, %r8, %r9, %r10;
	mov.u32 	%r11, %ctaid.y;
	mov.u32 	%r12, %ntid.y;
	mov.u32 	%r13, %tid.y;
	mad.lo.s32 	%r14, %r11, %r12, %r13;
	setp.ge.s32 	%p1, %r1, %r5;
	setp.ge.s32 	%p2, %r14, %r7;
	or.pred  	%p3, %p1, %p2;
	@%p3 bra 	$L__BB0_2;
	cvta.to.global.u64 	%rd3, %rd1;
	cvta.to.global.u64 	%rd4, %rd2;
	cvt.rn.f32.s32 	%f1, %r5;
	cvt.rn.f32.s32 	%f2, %r3;
	div.rn.f32 	%f3, %f1, %f2;
	rcp.rn.f32 	%f4, %f3;
	cvt.rn.f32.u32 	%f5, %r7;
	cvt.rn.f32.s32 	%f6, %r4;
	div.rn.f32 	%f7, %f5, %f6;
	rcp.rn.f32 	%f8, %f7;
	cvt.rn.f32.s32 	%f9, %r1;
	mul.f32 	%f10, %f4, %f9;
	cvt.rn.f32.u32 	%f11, %r14;
	mul.f32 	%f12, %f8, %f11;
	cvt.rmi.f32.f32 	%f13, %f10;
	cvt.rzi.s32.f32 	%r15, %f13;
	cvt.rmi.f32.f32 	%f14, %f12;
	cvt.rzi.s32.f32 	%r16, %f14;
	add.s32 	%r17, %r15, 1;
	add.s32 	%r18, %r3, -1;
	min.s32 	%r19, %r17, %r18;
	add.s32 	%r20, %r16, 1;
	add.s32 	%r21, %r4, -1;
	min.s32 	%r22, %r20, %r21;
	cvt.rn.f32.s32 	%f15, %r15;
	sub.f32 	%f16, %f10, %f15;
	cvt.rn.f32.s32 	%f17, %r16;
	sub.f32 	%f18, %f12, %f17;
	mov.f32 	%f19, 0f3F800000;
	sub.f32 	%f20, %f19, %f16;
	sub.f32 	%f21, %f19, %f18;
	mul.f32 	%f22, %f20, %f21;
	mul.f32 	%f23, %f16, %f21;
	mul.f32 	%f24, %f20, %f18;
	mul.f32 	%f25, %f16, %f18;
	mul.lo.s32 	%r23, %r16, %r3;
	add.s32 	%r24, %r23, %r15;
	add.s32 	%r25, %r23, %r19;
	mul.lo.s32 	%r26, %r22, %r3;
	add.s32 	%r27, %r26, %r15;
	add.s32 	%r28, %r26, %r19;
	mad.lo.s32 	%r29, %r5, %r14, %r1;
	mul.lo.s32 	%r30, %r29, 3;
	mul.lo.s32 	%r31, %r28, 3;
	mul.lo.s32 	%r32, %r27, 3;
	mul.lo.s32 	%r33, %r25, 3;
	mul.lo.s32 	%r34, %r24, 3;
	cvt.s64.s32 	%rd5, %r34;
	add.s64 	%rd6, %rd3, %rd5;
	ld.global.nc.u8 	%rs1, [%rd6];
	cvt.u16.u8 	%rs2, %rs1;
	cvt.rn.f32.u16 	%f26, %rs2;
	cvt.s64.s32 	%rd7, %r33;
	add.s64 	%rd8, %rd3, %rd7;
	ld.global.nc.u8 	%rs3, [%rd8];
	cvt.u16.u8 	%rs4, %rs3;
	cvt.rn.f32.u16 	%f27, %rs4;
	mul.f32 	%f28, %f23, %f27;
	fma.rn.f32 	%f29, %f22, %f26, %f28;
	cvt.s64.s32 	%rd9, %r32;
	add.s64 	%rd10, %rd3, %rd9;
	ld.global.nc.u8 	%rs5, [%rd10];
	cvt.u16.u8 	%rs6, %rs5;
	cvt.rn.f32.u16 	%f30, %rs6;
	fma.rn.f32 	%f31, %f24, %f30, %f29;
	cvt.s64.s32 	%rd11, %r31;
	add.s64 	%rd12, %rd3, %rd11;
	ld.global.nc.u8 	%rs7, [%rd12];
	cvt.u16.u8 	%rs8, %rs7;
	cvt.rn.f32.u16 	%f32, %rs8;
	fma.rn.f32 	%f33, %f25, %f32, %f31;
	cvt.rzi.u32.f32 	%r35, %f33;
	cvt.s64.s32 	%rd13, %r30;
	add.s64 	%rd14, %rd4, %rd13;
	st.global.u8 	[%rd14], %r35;
	ld.global.nc.u8 	%rs9, [%rd6+1];
	cvt.u16.u8 	%rs10, %rs9;
	cvt.rn.f32.u16 	%f34, %rs10;
	ld.global.nc.u8 	%rs11, [%rd8+1];
	cvt.u16.u8 	%rs12, %rs11;
	cvt.rn.f32.u16 	%f35, %rs12;
	mul.f32 	%f36, %f23, %f35;
	fma.rn.f32 	%f37, %f22, %f34, %f36;
	ld.global.nc.u8 	%rs13, [%rd10+1];
	cvt.u16.u8 	%rs14, %rs13;
	cvt.rn.f32.u16 	%f38, %rs14;
	fma.rn.f32 	%f39, %f24, %f38, %f37;
	ld.global.nc.u8 	%rs15, [%rd12+1];
	cvt.u16.u8 	%rs16, %rs15;
	cvt.rn.f32.u16 	%f40, %rs16;
	fma.rn.f32 	%f41, %f25, %f40, %f39;
	cvt.rzi.u32.f32 	%r36, %f41;
	st.global.u8 	[%rd14+1], %r36;
	ld.global.nc.u8 	%rs17, [%rd6+2];
	cvt.u16.u8 	%rs18, %rs17;
	cvt.rn.f32.u16 	%f42, %rs18;
	ld.global.nc.u8 	%rs19, [%rd8+2];
	cvt.u16.u8 	%rs20, %rs19;
	cvt.rn.f32.u16 	%f43, %rs20;
	mul.f32 	%f44, %f23, %f43;
	fma.rn.f32 	%f45, %f22, %f42, %f44;
	ld.global.nc.u8 	%rs21, [%rd10+2];
	cvt.u16.u8 	%rs22, %rs21;
	cvt.rn.f32.u16 	%f46, %rs22;
	fma.rn.f32 	%f47, %f24, %f46, %f45;
	ld.global.nc.u8 	%rs23, [%rd12+2];
	cvt.u16.u8 	%rs24, %rs23;
	cvt.rn.f32.u16 	%f48, %rs24;
	fma.rn.f32 	%f49, %f25, %f48, %f47;
	cvt.rzi.u32.f32 	%r37, %f49;
	st.global.u8 	[%rd14+2], %r37;
$L__BB0_2:
	ret;

}


// ===== COMPILED SASS (sm_100) =====

	.target	sm_100

	.elftype	@"ET_EXEC"


//--------------------- .note.nv.tkinfo           --------------------------
	.section	.note.nv.tkinfo,"",@"SHT_NOTE"
	.sectionflags	@"SHF_NOTE_NV_TKINFO"
	.tkinfo
        /*0018*/ 	.word	0x00000002
        /*0030*/ 	.string	""
        /*0030*/ 	.string	"ptxas"
        /*0030*/ 	.string	"Cuda compilation tools, release 13.0, V13.0.88"
        /*0030*/ 	.string	"Build cuda_13.0.r13.0/compiler.36424714_0"
        /*0030*/ 	.string	"-arch sm_100 -m 64 "



//--------------------- .note.nv.cuinfo           --------------------------
	.section	.note.nv.cuinfo,"",@"SHT_NOTE"
	.sectionflags	@"SHF_NOTE_NV_CUINFO"
        /*0018*/ 	.short	0x0002
        /*001a*/ 	.short	0x0064
        /*001c*/ 	.short	0x0082
	.zero		2


//--------------------- .nv.info                  --------------------------
	.section	.nv.info,"",@"SHT_CUDA_INFO"
	.align	4


	//----- nvinfo : EIATTR_REGCOUNT
	.align		4
        /*0000*/ 	.byte	0x04, 0x2f
        /*0002*/ 	.short	(.L_1 - .L_0)
	.align		4
.L_0:
        /*0004*/ 	.word	index@(linearResize)
        /*0008*/ 	.word	0x0000001d


	//----- nvinfo : EIATTR_FRAME_SIZE
	.align		4
.L_1:
        /*000c*/ 	.byte	0x04, 0x11
        /*000e*/ 	.short	(.L_3 - .L_2)
	.align		4
.L_2:
        /*0010*/ 	.word	index@($__internal_1_$__cuda_sm3x_div_rn_noftz_f32_slowpath)
        /*0014*/ 	.word	0x00000000


	//----- nvinfo : EIATTR_FRAME_SIZE
	.align		4
.L_3:
        /*0018*/ 	.byte	0x04, 0x11
        /*001a*/ 	.short	(.L_5 - .L_4)
	.align		4
.L_4:
        /*001c*/ 	.word	index@($__internal_0_$__cuda_sm20_rcp_rn_f32_slowpath)
        /*0020*/ 	.word	0x00000000


	//----- nvinfo : EIATTR_FRAME_SIZE
	.align		4
.L_5:
        /*0024*/ 	.byte	0x04, 0x11
        /*0026*/ 	.short	(.L_7 - .L_6)
	.align		4
.L_6:
        /*0028*/ 	.word	index@(linearResize)
        /*002c*/ 	.word	0x00000000


	//----- nvinfo : EIATTR_MIN_STACK_SIZE
	.align		4
.L_7:
        /*0030*/ 	.byte	0x04, 0x12
        /*0032*/ 	.short	(.L_9 - .L_8)
	.align		4
.L_8:
        /*0034*/ 	.word	index@(linearResize)
        /*0038*/ 	.word	0x00000000
.L_9:


//--------------------- .nv.compat                --------------------------
	.section	.nv.compat,"",@"SHT_CUDA_COMPAT_INFO"
	.align	4
        /*0000*/ 	.byte	0x02, 0x09, 0x00, 0x00, 0x02, 0x02, 0x01, 0x00, 0x02, 0x05, 0x05, 0x00, 0x03, 0x07, 0x01, 0x01
        /*0010*/ 	.byte	0x02, 0x03, 0x00, 0x00, 0x02, 0x06, 0x01, 0x00, 0x04, 0x0b, 0x08, 0x00, 0x01, 0x00, 0x00, 0x00
        /*0020*/ 	.byte	0x00, 0x00, 0x00, 0x00


//--------------------- .nv.info.linearResize     --------------------------
	.section	.nv.info.linearResize,"",@"SHT_CUDA_INFO"
	.sectionflags	@""
	.align	4


	//----- nvinfo : EIATTR_CUDA_API_VERSION
	.align		4
        /*0000*/ 	.byte	0x04, 0x37
        /*0002*/ 	.short	(.L_11 - .L_10)
.L_10:
        /*0004*/ 	.word	0x00000082


	//----- nvinfo : EIATTR_KPARAM_INFO
	.align		4
.L_11:
        /*0008*/ 	.byte	0x04, 0x17
        /*000a*/ 	.short	(.L_13 - .L_12)
.L_12:
        /*000c*/ 	.word	0x00000000
        /*0010*/ 	.short	0x0005
        /*0012*/ 	.short	0x001c
        /*0014*/ 	.byte	0x00, 0xf0, 0x11, 0x00


	//----- nvinfo : EIATTR_KPARAM_INFO
	.align		4
.L_13:
        /*0018*/ 	.byte	0x04, 0x17
        /*001a*/ 	.short	(.L_15 - .L_14)
.L_14:
        /*001c*/ 	.word	0x00000000
        /*0020*/ 	.short	0x0004
        /*0022*/ 	.short	0x0018
        /*0024*/ 	.byte	0x00, 0xf0, 0x11, 0x00


	//----- nvinfo : EIATTR_KPARAM_INFO
	.align		4
.L_15:
        /*0028*/ 	.byte	0x04, 0x17
        /*002a*/ 	.short	(.L_17 - .L_16)
.L_16:
        /*002c*/ 	.word	0x00000000
        /*0030*/ 	.short	0x0003
        /*0032*/ 	.short	0x0014
        /*0034*/ 	.byte	0x00, 0xf0, 0x11, 0x00


	//----- nvinfo : EIATTR_KPARAM_INFO
	.align		4
.L_17:
        /*0038*/ 	.byte	0x04, 0x17
        /*003a*/ 	.short	(.L_19 - .L_18)
.L_18:
        /*003c*/ 	.word	0x00000000
        /*0040*/ 	.short	0x0002
        /*0042*/ 	.short	0x0010
        /*0044*/ 	.byte	0x00, 0xf0, 0x11, 0x00


	//----- nvinfo : EIATTR_KPARAM_INFO
	.align		4
.L_19:
        /*0048*/ 	.byte	0x04, 0x17
        /*004a*/ 	.short	(.L_21 - .L_20)
.L_20:
        /*004c*/ 	.word	0x00000000
        /*0050*/ 	.short	0x0001
        /*0052*/ 	.short	0x0008
        /*0054*/ 	.byte	0x00, 0xf5, 0x21, 0x00


	//----- nvinfo : EIATTR_KPARAM_INFO
	.align		4
.L_21:
        /*0058*/ 	.byte	0x04, 0x17
        /*005a*/ 	.short	(.L_23 - .L_22)
.L_22:
        /*005c*/ 	.word	0x00000000
        /*0060*/ 	.short	0x0000
        /*0062*/ 	.short	0x0000
        /*0064*/ 	.byte	0x00, 0xf5, 0x21, 0x00


	//----- nvinfo : EIATTR_SPARSE_MMA_MASK
	.align		4
.L_23:
        /*0068*/ 	.byte	0x03, 0x50
        /*006a*/ 	.short	0x0000


	//----- nvinfo : EIATTR_MAXREG_COUNT
	.align		4
        /*006c*/ 	.byte	0x03, 0x1b
        /*006e*/ 	.short	0x00ff


	//----- nvinfo : EIATTR_MERCURY_ISA_VERSION
	.align		4
        /*0070*/ 	.byte	0x03, 0x5f
        /*0072*/ 	.short	0x0101


	//----- nvinfo : EIATTR_VRC_CTA_INIT_COUNT
	.align		4
        /*0074*/ 	.byte	0x02, 0x4a
	.zero		1
	.zero		1


	//----- nvinfo : EIATTR_EXIT_INSTR_OFFSETS
	.align		4
        /*0078*/ 	.byte	0x04, 0x1c
        /*007a*/ 	.short	(.L_25 - .L_24)


	//   ....[0]....
.L_24:
        /*007c*/ 	.word	0x000000c0


	//   ....[1]....
        /*0080*/ 	.word	0x000009a0


	//----- nvinfo : EIATTR_CRS_STACK_SIZE
	.align		4
.L_25:
        /*0084*/ 	.byte	0x04, 0x1e
        /*0086*/ 	.short	(.L_27 - .L_26)
.L_26:
        /*0088*/ 	.word	0x00000000


	//----- nvinfo : EIATTR_CBANK_PARAM_SIZE
	.align		4
.L_27:
        /*008c*/ 	.byte	0x03, 0x19
        /*008e*/ 	.short	0x0020


	//----- nvinfo : EIATTR_PARAM_CBANK
	.align		4
        /*0090*/ 	.byte	0x04, 0x0a
        /*0092*/ 	.short	(.L_29 - .L_28)
	.align		4
.L_28:
        /*0094*/ 	.word	index@(.nv.constant0.linearResize)
        /*0098*/ 	.short	0x0380
        /*009a*/ 	.short	0x0020


	//----- nvinfo : EIATTR_SW_WAR
	.align		4
.L_29:
        /*009c*/ 	.byte	0x04, 0x36
        /*009e*/ 	.short	(.L_31 - .L_30)
.L_30:
        /*00a0*/ 	.word	0x00000008
.L_31:


//--------------------- .nv.callgraph             --------------------------
	.section	.nv.callgraph,"",@"SHT_CUDA_CALLGRAPH"
	.align	4
	.sectionentsize	8
	.align		4
        /*0000*/ 	.word	0x00000000
	.align		4
        /*0004*/ 	.word	0xffffffff
	.align		4
        /*0008*/ 	.word	0x00000000
	.align		4
        /*000c*/ 	.word	0xfffffffe
	.align		4
        /*0010*/ 	.word	0x00000000
	.align		4
        /*0014*/ 	.word	0xfffffffd
	.align		4
        /*0018*/ 	.word	0x00000000
	.align		4
        /*001c*/ 	.word	0xfffffffc


//--------------------- .text.linearResize        --------------------------
	.section	.text.linearResize,"ax",@progbits
	.align	128
        .global         linearResize
        .type           linearResize,@function
        .size           linearResize,(.L_x_19 - linearResize)
        .other          linearResize,@"STO_CUDA_ENTRY STV_DEFAULT"
linearResize:
.text.linearResize:
[----:B------:R-:W-:Y:S01]  /*0000*/  LDC R1, c[0x0][0x37c] ;  /* 0x0000df00ff017b82 */ /* 0x000fe20000000800 */
[----:B------:R-:W0:Y:S07]  /*0010*/  S2R R0, SR_TID.Y ;  /* 0x0000000000007919 */ /* 0x000e2e0000002200 */
[----:B------:R-:W1:Y:S01]  /*0020*/  LDC R8, c[0x0][0x360] ;  /* 0x0000d800ff087b82 */ /* 0x000e620000000800 */
[----:B------:R-:W2:Y:S01]  /*0030*/  LDCU.64 UR6, c[0x0][0x398] ;  /* 0x00007300ff0677ac */ /* 0x000ea20008000a00 */
[----:B------:R-:W1:Y:S06]  /*0040*/  S2R R3, SR_TID.X ;  /* 0x0000000000037919 */ /* 0x000e6c0000002100 */
[----:B------:R-:W0:Y:S08]  /*0050*/  S2UR UR5, SR_CTAID.Y ;  /* 0x00000000000579c3 */ /* 0x000e300000002600 */
[----:B------:R-:W0:Y:S08]  /*0060*/  LDC R9, c[0x0][0x364] ;  /* 0x0000d900ff097b82 */ /* 0x000e300000000800 */
[----:B------:R-:W1:Y:S01]  /*0070*/  S2UR UR4, SR_CTAID.X ;  /* 0x00000000000479c3 */ /* 0x000e620000002500 */
[----:B0-----:R-:W-:-:S05]  /*0080*/  IMAD R9, R9, UR5, R0 ;  /* 0x0000000509097c24 */ /* 0x001fca000f8e0200 */
[----:B--2---:R-:W-:Y:S01]  /*0090*/  ISETP.GE.AND P0, PT, R9, UR7, PT ;  /* 0x0000000709007c0c */ /* 0x004fe2000bf06270 */
[----:B-1----:R-:W-:-:S05]  /*00a0*/  IMAD R8, R8, UR4, R3 ;  /* 0x0000000408087c24 */ /* 0x002fca000f8e0203 */
[----:B------:R-:W-:-:S13]  /*00b0*/  ISETP.GE.OR P0, PT, R8, UR6, P0 ;  /* 0x0000000608007c0c */ /* 0x000fda0008706670 */
[----:B------:R-:W-:Y:S05]  /*00c0*/  @P0 EXIT ;  /* 0x000000000000094d */ /* 0x000fea0003800000 */
[----:B------:R-:W0:Y:S01]  /*00d0*/  LDCU UR4, c[0x0][0x390] ;  /* 0x00007200ff0477ac */ /* 0x000e220008000800 */
[----:B------:R-:W-:Y:S02]  /*00e0*/  I2FP.F32.S32 R0, UR6 ;  /* 0x0000000600007c45 */ /* 0x000fe40008201400 */
[----:B0-----:R-:W-:-:S04]  /*00f0*/  I2FP.F32.S32 R3, UR4 ;  /* 0x0000000400037c45 */ /* 0x001fc80008201400 */
[----:B------:R-:W0:Y:S08]  /*0100*/  MUFU.RCP R2, R3 ;  /* 0x0000000300027308 */ /* 0x000e300000001000 */
[----:B------:R-:W1:Y:S01]  /*0110*/  FCHK P0, R0, R3 ;  /* 0x0000000300007302 */ /* 0x000e620000000000 */
[----:B0-----:R-:W-:-:S04]  /*0120*/  FFMA R5, -R3, R2, 1 ;  /* 0x3f80000003057423 */ /* 0x001fc80000000102 */
[----:B------:R-:W-:-:S04]  /*0130*/  FFMA R5, R2, R5, R2 ;  /* 0x0000000502057223 */ /* 0x000fc80000000002 */
[----:B------:R-:W-:-:S04]  /*0140*/  FFMA R2, R0, R5, RZ ;  /* 0x0000000500027223 */ /* 0x000fc800000000ff */
[----:B------:R-:W-:-:S04]  /*0150*/  FFMA R4, -R3, R2, R0 ;  /* 0x0000000203047223 */ /* 0x000fc80000000100 */
[----:B------:R-:W-:Y:S01]  /*0160*/  FFMA R4, R5, R4, R2 ;  /* 0x0000000405047223 */ /* 0x000fe20000000002 */
[----:B-1----:R-:W-:Y:S06]  /*0170*/  @!P0 BRA `(.L_x_0) ;  /* 0x00000000000c8947 */ /* 0x002fec0003800000 */
[----:B------:R-:W-:-:S07]  /*0180*/  MOV R4, 0x1a0 ;  /* 0x000001a000047802 */ /* 0x000fce0000000f00 */
[----:B------:R-:W-:Y:S05]  /*0190*/  CALL.REL.NOINC `($__internal_1_$__cuda_sm3x_div_rn_noftz_f32_slowpath) ;  /* 0x0000000800d07944 */ /* 0x000fea0003c00000 */
[----:B------:R-:W-:-:S07]  /*01a0*/  IMAD.MOV.U32 R4, RZ, RZ, R0 ;  /* 0x000000ffff047224 */ /* 0x000fce00078e0000 */
.L_x_0:
[----:B------:R-:W-:-:S05]  /*01b0*/  VIADD R0, R4, 0x1800000 ;  /* 0x0180000004007836 */ /* 0x000fca0000000000 */
[----:B------:R-:W-:-:S04]  /*01c0*/  LOP3.LUT R0, R0, 0x7f800000, RZ, 0xc0, !PT ;  /* 0x7f80000000007812 */ /* 0x000fc800078ec0ff */
[----:B------:R-:W-:-:S13]  /*01d0*/  ISETP.GT.U32.AND P0, PT, R0, 0x1ffffff, PT ;  /* 0x01ffffff0000780c */ /* 0x000fda0003f04070 */
[----:B------:R-:W-:Y:S05]  /*01e0*/  @P0 BRA `(.L_x_1) ;  /* 0x0000000000140947 */ /* 0x000fea0003800000 */
[----:B------:R-:W-:Y:S01]  /*01f0*/  IMAD.MOV.U32 R0, RZ, RZ, R4 ;  /* 0x000000ffff007224 */ /* 0x000fe200078e0004 */
[----:B------:R-:W-:-:S07]  /*0200*/  MOV R4, 0x220 ;  /* 0x0000022000047802 */ /* 0x000fce0000000f00 */
[----:B------:R-:W-:Y:S05]  /*0210*/  CALL.REL.NOINC `($__internal_0_$__cuda_sm20_rcp_rn_f32_slowpath) ;  /* 0x0000000400e47944 */ /* 0x000fea0003c00000 */
[----:B------:R-:W-:Y:S01]  /*0220*/  IMAD.MOV.U32 R2, RZ, RZ, R3 ;  /* 0x000000ffff027224 */ /* 0x000fe200078e0003 */
[----:B------:R-:W-:Y:S06]  /*0230*/  BRA `(.L_x_2) ;  /* 0x0000000000107947 */ /* 0x000fec0003800000 */
.L_x_1:
[----:B------:R-:W0:Y:S02]  /*0240*/  MUFU.RCP R3, R4 ;  /* 0x0000000400037308 */ /* 0x000e240000001000 */
[----:B0-----:R-:W-:-:S04]  /*0250*/  FFMA R0, R3, R4, -1 ;  /* 0xbf80000003007423 */ /* 0x001fc80000000004 */
[----:B------:R-:W-:-:S04]  /*0260*/  FADD.FTZ R0, -R0, -RZ ;  /* 0x800000ff00007221 */ /* 0x000fc80000010100 */
[----:B------:R-:W-:-:S07]  /*0270*/  FFMA R2, R3, R0, R3 ;  /* 0x0000000003027223 */ /* 0x000fce0000000003 */
.L_x_2:
[----:B------:R-:W0:Y:S02]  /*0280*/  LDCU UR4, c[0x0][0x394] ;  /* 0x00007280ff0477ac */ /* 0x000e240008000800 */
[----:B0-----:R-:W-:Y:S01]  /*0290*/  I2FP.F32.S32 R3, UR4 ;  /* 0x0000000400037c45 */ /* 0x001fe20008201400 */
[----:B------:R-:W0:Y:S03]  /*02a0*/  LDCU UR4, c[0x0][0x39c] ;  /* 0x00007380ff0477ac */ /* 0x000e260008000800 */
[----:B------:R-:W1:Y:S01]  /*02b0*/  MUFU.RCP R4, R3 ;  /* 0x0000000300047308 */ /* 0x000e620000001000 */
[----:B0-----:R-:W-:Y:S01]  /*02c0*/  I2FP.F32.U32 R0, UR4 ;  /* 0x0000000400007c45 */ /* 0x001fe20008201000 */
[----:B-1----:R-:W-:-:S06]  /*02d0*/  FFMA R5, -R3, R4, 1 ;  /* 0x3f80000003057423 */ /* 0x002fcc0000000104 */
[----:B------:R-:W0:Y:S01]  /*02e0*/  FCHK P0, R0, R3 ;  /* 0x0000000300007302 */ /* 0x000e220000000000 */
[----:B------:R-:W-:-:S04]  /*02f0*/  FFMA R5, R4, R5, R4 ;  /* 0x0000000504057223 */ /* 0x000fc80000000004 */
[----:B------:R-:W-:-:S04]  /*0300*/  FFMA R4, R0, R5, RZ ;  /* 0x0000000500047223 */ /* 0x000fc800000000ff */
[----:B------:R-:W-:-:S04]  /*0310*/  FFMA R6, -R3, R4, R0 ;  /* 0x0000000403067223 */ /* 0x000fc80000000100 */
[----:B------:R-:W-:Y:S01]  /*0320*/  FFMA R4, R5, R6, R4 ;  /* 0x0000000605047223 */ /* 0x000fe20000000004 */
[----:B0-----:R-:W-:Y:S06]  /*0330*/  @!P0 BRA `(.L_x_3) ;  /* 0x00000000000c8947 */ /* 0x001fec0003800000 */
[----:B------:R-:W-:-:S07]  /*0340*/  MOV R4, 0x360 ;  /* 0x0000036000047802 */ /* 0x000fce0000000f00 */
[----:B------:R-:W-:Y:S05]  /*0350*/  CALL.REL.NOINC `($__internal_1_$__cuda_sm3x_div_rn_noftz_f32_slowpath) ;  /* 0x0000000800607944 */ /* 0x000fea0003c00000 */
[----:B------:R-:W-:-:S07]  /*0360*/  IMAD.MOV.U32 R4, RZ, RZ, R0 ;  /* 0x000000ffff047224 */ /* 0x000fce00078e0000 */
.L_x_3:
[----:B------:R-:W-:Y:S01]  /*0370*/  VIADD R0, R4, 0x1800000 ;  /* 0x0180000004007836 */ /* 0x000fe20000000000 */
[----:B------:R-:W0:Y:S04]  /*0380*/  LDCU.64 UR4, c[0x0][0x358] ;  /* 0x00006b00ff0477ac */ /* 0x000e280008000a00 */
[----:B------:R-:W-:-:S04]  /*0390*/  LOP3.LUT R0, R0, 0x7f800000, RZ, 0xc0, !PT ;  /* 0x7f80000000007812 */ /* 0x000fc800078ec0ff */
[----:B------:R-:W-:-:S13]  /*03a0*/  ISETP.GT.U32.AND P0, PT, R0, 0x1ffffff, PT ;  /* 0x01ffffff0000780c */ /* 0x000fda0003f04070 */
[----:B0-----:R-:W-:Y:S05]  /*03b0*/  @P0 BRA `(.L_x_4) ;  /* 0x0000000000140947 */ /* 0x001fea0003800000 */
[----:B------:R-:W-:Y:S01]  /*03c0*/  IMAD.MOV.U32 R0, RZ, RZ, R4 ;  /* 0x000000ffff007224 */ /* 0x000fe200078e0004 */
[----:B------:R-:W-:-:S07]  /*03d0*/  MOV R4, 0x3f0 ;  /* 0x000003f000047802 */ /* 0x000fce0000000f00 */
[----:B------:R-:W-:Y:S05]  /*03e0*/  CALL.REL.NOINC `($__internal_0_$__cuda_sm20_rcp_rn_f32_slowpath) ;  /* 0x0000000400707944 */ /* 0x000fea0003c00000 */
[----:B------:R-:W-:Y:S01]  /*03f0*/  IMAD.MOV.U32 R16, RZ, RZ, R3 ;  /* 0x000000ffff107224 */ /* 0x000fe200078e0003 */
[----:B------:R-:W-:Y:S06]  /*0400*/  BRA `(.L_x_5) ;  /* 0x0000000000107947 */ /* 0x000fec0003800000 */
.L_x_4:
[----:B------:R-:W0:Y:S02]  /*0410*/  MUFU.RCP R3, R4 ;  /* 0x0000000400037308 */ /* 0x000e240000001000 */
[----:B0-----:R-:W-:-:S04]  /*0420*/  FFMA R0, R3, R4, -1 ;  /* 0xbf80000003007423 */ /* 0x001fc80000000004 */
[----:B------:R-:W-:-:S04]  /*0430*/  FADD.FTZ R0, -R0, -RZ ;  /* 0x800000ff00007221 */ /* 0x000fc80000010100 */
[----:B------:R-:W-:-:S07]  /*0440*/  FFMA R16, R3, R0, R3 ;  /* 0x0000000003107223 */ /* 0x000fce0000000003 */
.L_x_5:
[----:B------:R-:W0:Y:S01]  /*0450*/  LDC.64 R4, c[0x0][0x390] ;  /* 0x0000e400ff047b82 */ /* 0x000e220000000a00 */
[----:B------:R-:W-:Y:S01]  /*0460*/  I2FP.F32.S32 R3, R8 ;  /* 0x0000000800037245 */ /* 0x000fe20000201400 */
[----:B------:R-:W1:Y:S01]  /*0470*/  LDCU.128 UR8, c[0x0][0x380] ;  /* 0x00007000ff0877ac */ /* 0x000e620008000c00 */
[----:B------:R-:W-:-:S03]  /*0480*/  I2FP.F32.U32 R7, R9 ;  /* 0x0000000900077245 */ /* 0x000fc60000201000 */
[----:B------:R-:W-:Y:S01]  /*0490*/  FMUL R14, R3, R2 ;  /* 0x00000002030e7220 */ /* 0x000fe20000400000 */
[----:B------:R-:W2:Y:S01]  /*04a0*/  LDCU UR6, c[0x0][0x398] ;  /* 0x00007300ff0677ac */ /* 0x000ea20008000800 */
[----:B------:R-:W-:Y:S02]  /*04b0*/  FMUL R16, R7, R16 ;  /* 0x0000001007107220 */ /* 0x000fe40000400000 */
[----:B------:R-:W3:Y:S08]  /*04c0*/  F2I.FLOOR.NTZ R15, R14 ;  /* 0x0000000e000f7305 */ /* 0x000ef00000207100 */
[----:B------:R-:W4:Y:S01]  /*04d0*/  F2I.FLOOR.NTZ R17, R16 ;  /* 0x0000001000117305 */ /* 0x000f220000207100 */
[----:B0-----:R-:W-:-:S05]  /*04e0*/  VIADD R0, R4, 0xffffffff ;  /* 0xffffffff04007836 */ /* 0x001fca0000000000 */
[----:B---3--:R-:W-:Y:S01]  /*04f0*/  VIADDMNMX R3, R15, 0x1, R0, PT ;  /* 0x000000010f037846 */ /* 0x008fe20003800100 */
[----:B------:R-:W-:Y:S02]  /*0500*/  VIADD R0, R5, 0xffffffff ;  /* 0xffffffff05007836 */ /* 0x000fe40000000000 */
[CC--:B----4-:R-:W-:Y:S02]  /*0510*/  IMAD R2, R17.reuse, R4.reuse, R15 ;  /* 0x0000000411027224 */ /* 0x0d0fe400078e020f */
[CCC-:B------:R-:W-:Y:S01]  /*0520*/  IMAD R6, R17.reuse, R4.reuse, R3.reuse ;  /* 0x0000000411067224 */ /* 0x1c0fe200078e0203 */
[----:B------:R-:W-:Y:S01]  /*0530*/  VIADDMNMX R0, R17, 0x1, R0, PT ;  /* 0x0000000111007846 */ /* 0x000fe20003800100 */
[----:B------:R-:W-:Y:S02]  /*0540*/  IMAD R2, R2, 0x3, RZ ;  /* 0x0000000302027824 */ /* 0x000fe400078e02ff */
[----:B------:R-:W-:Y:S02]  /*0550*/  IMAD R5, R6, 0x3, RZ ;  /* 0x0000000306057824 */ /* 0x000fe400078e02ff */
[-C--:B------:R-:W-:Y:S01]  /*0560*/  IMAD R3, R0, R4.reuse, R3 ;  /* 0x0000000400037224 */ /* 0x080fe200078e0203 */
[----:B-1----:R-:W-:Y:S01]  /*0570*/  IADD3 R6, P0, PT, R2, UR8, RZ ;  /* 0x0000000802067c10 */ /* 0x002fe2000ff1e0ff */
[----:B------:R-:W-:Y:S01]  /*0580*/  IMAD R0, R0, R4, R15 ;  /* 0x0000000400007224 */ /* 0x000fe200078e020f */
[----:B------:R-:W-:Y:S01]  /*0590*/  IADD3 R10, P1, PT, R5, UR8, RZ ;  /* 0x00000008050a7c10 */ /* 0x000fe2000ff3e0ff */
[----:B------:R-:W-:Y:S01]  /*05a0*/  IMAD R3, R3, 0x3, RZ ;  /* 0x0000000303037824 */ /* 0x000fe200078e02ff */
[----:B------:R-:W-:Y:S01]  /*05b0*/  LEA.HI.X.SX32 R7, R2, UR9, 0x1, P0 ;  /* 0x0000000902077c11 */ /* 0x000fe200080f0eff */
[----:B------:R-:W-:Y:S01]  /*05c0*/  IMAD R0, R0, 0x3, RZ ;  /* 0x0000000300007824 */ /* 0x000fe200078e02ff */
[----:B------:R-:W-:-:S03]  /*05d0*/  LEA.HI.X.SX32 R11, R5, UR9, 0x1, P1 ;  /* 0x00000009050b7c11 */ /* 0x000fc600088f0eff */
[----:B------:R-:W3:Y:S01]  /*05e0*/  LDG.E.U8.CONSTANT R20, desc[UR4][R6.64] ;  /* 0x0000000406147981 */ /* 0x000ee2000c1e9100 */
[----:B------:R-:W-:-:S03]  /*05f0*/  IADD3 R4, P0, PT, R0, UR8, RZ ;  /* 0x0000000800047c10 */ /* 0x000fc6000ff1e0ff */
[----:B------:R-:W4:Y:S01]  /*0600*/  LDG.E.U8.CONSTANT R22, desc[UR4][R10.64] ;  /* 0x000000040a167981 */ /* 0x000f22000c1e9100 */
[----:B------:R-:W-:Y:S02]  /*0610*/  LEA.HI.X.SX32 R5, R0, UR9, 0x1, P0 ;  /* 0x0000000900057c11 */ /* 0x000fe400080f0eff */
[C---:B------:R-:W-:Y:S01]  /*0620*/  IADD3 R2, P1, PT, R3.reuse, UR8, RZ ;  /* 0x0000000803027c10 */ /* 0x040fe2000ff3e0ff */
[----:B------:R-:W5:Y:S04]  /*0630*/  LDG.E.U8.CONSTANT R13, desc[UR4][R10.64+0x1] ;  /* 0x000001040a0d7981 */ /* 0x000f68000c1e9100 */
[----:B------:R0:W5:Y:S04]  /*0640*/  LDG.E.U8.CONSTANT R18, desc[UR4][R10.64+0x2] ;  /* 0x000002040a127981 */ /* 0x000168000c1e9100 */
[----:B------:R-:W5:Y:S04]  /*0650*/  LDG.E.U8.CONSTANT R0, desc[UR4][R4.64] ;  /* 0x0000000404007981 */ /* 0x000f68000c1e9100 */
[----:B------:R-:W5:Y:S01]  /*0660*/  LDG.E.U8.CONSTANT R12, desc[UR4][R6.64+0x1] ;  /* 0x00000104060c7981 */ /* 0x000f62000c1e9100 */
[----:B------:R-:W-:-:S03]  /*0670*/  LEA.HI.X.SX32 R3, R3, UR9, 0x1, P1 ;  /* 0x0000000903037c11 */ /* 0x000fc600088f0eff */
[----:B------:R1:W5:Y:S04]  /*0680*/  LDG.E.U8.CONSTANT R23, desc[UR4][R6.64+0x2] ;  /* 0x0000020406177981 */ /* 0x000368000c1e9100 */
[----:B------:R-:W5:Y:S04]  /*0690*/  LDG.E.U8.CONSTANT R19, desc[UR4][R4.64+0x1] ;  /* 0x0000010404137981 */ /* 0x000f68000c1e9100 */
[----:B------:R-:W5:Y:S04]  /*06a0*/  LDG.E.U8.CONSTANT R25, desc[UR4][R4.64+0x2] ;  /* 0x0000020404197981 */ /* 0x000f68000c1e9100 */
[----:B------:R-:W5:Y:S04]  /*06b0*/  LDG.E.U8.CONSTANT R21, desc[UR4][R2.64] ;  /* 0x0000000402157981 */ /* 0x000f68000c1e9100 */
[----:B------:R-:W5:Y:S04]  /*06c0*/  LDG.E.U8.CONSTANT R24, desc[UR4][R2.64+0x1] ;  /* 0x0000010402187981 */ /* 0x000f68000c1e9100 */
[----:B------:R2:W5:Y:S01]  /*06d0*/  LDG.E.U8.CONSTANT R26, desc[UR4][R2.64+0x2] ;  /* 0x00000204021a7981 */ /* 0x000562000c1e9100 */
[----:B------:R-:W-:-:S02]  /*06e0*/  I2FP.F32.S32 R17, R17 ;  /* 0x0000001100117245 */ /* 0x000fc40000201400 */
[----:B------:R-:W-:-:S03]  /*06f0*/  I2FP.F32.S32 R15, R15 ;  /* 0x0000000f000f7245 */ /* 0x000fc60000201400 */
[----:B------:R-:W-:Y:S02]  /*0700*/  FADD R16, R16, -R17 ;  /* 0x8000001110107221 */ /* 0x000fe40000000000 */
[----:B------:R-:W-:Y:S02]  /*0710*/  FADD R15, R14, -R15 ;  /* 0x8000000f0e0f7221 */ /* 0x000fe40000000000 */
[C---:B0-----:R-:W-:Y:S02]  /*0720*/  FADD R10, -R16.reuse, 1 ;  /* 0x3f800000100a7421 */ /* 0x041fe40000000100 */
[C---:B------:R-:W-:Y:S02]  /*0730*/  FADD R11, -R15.reuse, 1 ;  /* 0x3f8000000f0b7421 */ /* 0x040fe40000000100 */
[-C--:B-1----:R-:W-:Y:S02]  /*0740*/  FMUL R7, R15, R10.reuse ;  /* 0x0000000a0f077220 */ /* 0x082fe40000400000 */
[----:B------:R-:W-:Y:S01]  /*0750*/  FMUL R6, R11, R10 ;  /* 0x0000000a0b067220 */ /* 0x000fe20000400000 */
[----:B--2---:R-:W-:Y:S01]  /*0760*/  FMUL R3, R16, R11 ;  /* 0x0000000b10037220 */ /* 0x004fe20000400000 */
[----:B------:R-:W-:Y:S01]  /*0770*/  FMUL R2, R15, R16 ;  /* 0x000000100f027220 */ /* 0x000fe20000400000 */
[----:B------:R-:W-:-:S04]  /*0780*/  IMAD R8, R9, UR6, R8 ;  /* 0x0000000609087c24 */ /* 0x000fc8000f8e0208 */
[----:B------:R-:W-:Y:S01]  /*0790*/  IMAD R8, R8, 0x3, RZ ;  /* 0x0000000308087824 */ /* 0x000fe200078e02ff */
[----:B---3--:R-:W-:Y:S02]  /*07a0*/  I2FP.F32.U32 R5, R20 ;  /* 0x0000001400057245 */ /* 0x008fe40000201000 */
[----:B----4-:R-:W-:Y:S02]  /*07b0*/  I2FP.F32.U32 R22, R22 ;  /* 0x0000001600167245 */ /* 0x010fe40000201000 */
[----:B-----5:R-:W-:-:S03]  /*07c0*/  I2FP.F32.U32 R10, R13 ;  /* 0x0000000d000a7245 */ /* 0x020fc60000201000 */
[----:B------:R-:W-:Y:S01]  /*07d0*/  FMUL R17, R7, R22 ;  /* 0x0000001607117220 */ /* 0x000fe20000400000 */
[----:B------:R-:W-:-:S03]  /*07e0*/  I2FP.F32.U32 R18, R18 ;  /* 0x0000001200127245 */ /* 0x000fc60000201000 */
[----:B------:R-:W-:Y:S01]  /*07f0*/  FFMA R4, R6, R5, R17 ;  /* 0x0000000506047223 */ /* 0x000fe20000000011 */
[C---:B------:R-:W-:Y:S01]  /*0800*/  FMUL R13, R7.reuse, R10 ;  /* 0x0000000a070d7220 */ /* 0x040fe20000400000 */
[----:B------:R-:W-:Y:S01]  /*0810*/  I2FP.F32.U32 R0, R0 ;  /* 0x0000000000007245 */ /* 0x000fe20000201000 */
[----:B------:R-:W-:Y:S01]  /*0820*/  FMUL R7, R7, R18 ;  /* 0x0000001207077220 */ /* 0x000fe20000400000 */
[----:B------:R-:W-:-:S03]  /*0830*/  I2FP.F32.U32 R11, R12 ;  /* 0x0000000c000b7245 */ /* 0x000fc60000201000 */
[----:B------:R-:W-:Y:S01]  /*0840*/  FFMA R5, R3, R0, R4 ;  /* 0x0000000003057223 */ /* 0x000fe20000000004 */
[----:B------:R-:W-:Y:S01]  /*0850*/  I2FP.F32.U32 R23, R23 ;  /* 0x0000001700177245 */ /* 0x000fe20000201000 */
[----:B------:R-:W-:Y:S01]  /*0860*/  FFMA R0, R6, R11, R13 ;  /* 0x0000000b06007223 */ /* 0x000fe2000000000d */
[----:B------:R-:W-:-:S03]  /*0870*/  I2FP.F32.U32 R19, R19 ;  /* 0x0000001300137245 */ /* 0x000fc60000201000 */
[----:B------:R-:W-:Y:S01]  /*0880*/  FFMA R6, R6, R23, R7 ;  /* 0x0000001706067223 */ /* 0x000fe20000000007 */
[----:B------:R-:W-:Y:S01]  /*0890*/  I2FP.F32.U32 R25, R25 ;  /* 0x0000001900197245 */ /* 0x000fe20000201000 */
[----:B------:R-:W-:Y:S01]  /*08a0*/  FFMA R19, R3, R19, R0 ;  /* 0x0000001303137223 */ /* 0x000fe20000000000 */
[----:B------:R-:W-:-:S03]  /*08b0*/  I2FP.F32.U32 R21, R21 ;  /* 0x0000001500157245 */ /* 0x000fc60000201000 */
[----:B------:R-:W-:Y:S01]  /*08c0*/  FFMA R25, R3, R25, R6 ;  /* 0x0000001903197223 */ /* 0x000fe20000000006 */
[----:B------:R-:W-:Y:S02]  /*08d0*/  I2FP.F32.U32 R24, R24 ;  /* 0x0000001800187245 */ /* 0x000fe40000201000 */
[----:B------:R-:W-:Y:S01]  /*08e0*/  I2FP.F32.U32 R26, R26 ;  /* 0x0000001a001a7245 */ /* 0x000fe20000201000 */
[C---:B------:R-:W-:Y:S02]  /*08f0*/  FFMA R5, R2.reuse, R21, R5 ;  /* 0x0000001502057223 */ /* 0x040fe40000000005 */
[C---:B------:R-:W-:Y:S02]  /*0900*/  FFMA R19, R2.reuse, R24, R19 ;  /* 0x0000001802137223 */ /* 0x040fe40000000013 */
[----:B------:R-:W-:Y:S02]  /*0910*/  FFMA R25, R2, R26, R25 ;  /* 0x0000001a02197223 */ /* 0x000fe40000000019 */
[----:B------:R-:W0:Y:S01]  /*0920*/  F2I.U32.TRUNC.NTZ R5, R5 ;  /* 0x0000000500057305 */ /* 0x000e22000020f000 */
[----:B------:R-:W-:-:S07]  /*0930*/  IADD3 R2, P0, PT, R8, UR10, RZ ;  /* 0x0000000a08027c10 */ /* 0x000fce000ff1e0ff */
[----:B------:R-:W1:Y:S08]  /*0940*/  F2I.U32.TRUNC.NTZ R19, R19 ;  /* 0x0000001300137305 */ /* 0x000e70000020f000 */
[----:B------:R-:W2:Y:S01]  /*0950*/  F2I.U32.TRUNC.NTZ R25, R25 ;  /* 0x0000001900197305 */ /* 0x000ea2000020f000 */
[----:B------:R-:W-:-:S05]  /*0960*/  LEA.HI.X.SX32 R3, R8, UR11, 0x1, P0 ;  /* 0x0000000b08037c11 */ /* 0x000fca00080f0eff */
[----:B0-----:R-:W-:Y:S04]  /*0970*/  STG.E.U8 desc[UR4][R2.64], R5 ;  /* 0x0000000502007986 */ /* 0x001fe8000c101104 */
[----:B-1----:R-:W-:Y:S04]  /*0980*/  STG.E.U8 desc[UR4][R2.64+0x1], R19 ;  /* 0x0000011302007986 */ /* 0x002fe8000c101104 */
[----:B--2---:R-:W-:Y:S01]  /*0990*/  STG.E.U8 desc[UR4][R2.64+0x2], R25 ;  /* 0x0000021902007986 */ /* 0x004fe2000c101104 */
[----:B------:R-:W-:Y:S05]  /*09a0*/  EXIT ;  /* 0x000000000000794d */ /* 0x000fea0003800000 */
        .weak           $__internal_0_$__cuda_sm20_rcp_rn_f32_slowpath
        .type           $__internal_0_$__cuda_sm20_rcp_rn_f32_slowpath,@function
        .size           $__internal_0_$__cuda_sm20_rcp_rn_f32_slowpath,($__internal_1_$__cuda_sm3x_div_rn_noftz_f32_slowpath - $__internal_0_$__cuda_sm20_rcp_rn_f32_slowpath)
$__internal_0_$__cuda_sm20_rcp_rn_f32_slowpath:
[----:B------:R-:W-:-:S05]  /*09b0*/  IMAD.SHL.U32 R3, R0, 0x2, RZ ;  /* 0x0000000200037824 */ /* 0x000fca00078e00ff */
[----:B------:R-:W-:-:S04]  /*09c0*/  SHF.R.U32.HI R11, RZ, 0x18, R3 ;  /* 0x00000018ff0b7819 */ /* 0x000fc80000011603 */
[----:B------:R-:W-:-:S13]  /*09d0*/  ISETP.NE.U32.AND P0, PT, R11, RZ, PT ;  /* 0x000000ff0b00720c */ /* 0x000fda0003f05070 */
[----:B------:R-:W-:Y:S05]  /*09e0*/  @P0 BRA `(.L_x_6) ;  /* 0x00000000002c0947 */ /* 0x000fea0003800000 */
[----:B------:R-:W-:-:S05]  /*09f0*/  IMAD.SHL.U32 R3, R0, 0x2, RZ ;  /* 0x0000000200037824 */ /* 0x000fca00078e00ff */
[----:B------:R-:W-:-:S13]  /*0a00*/  ISETP.NE.AND P0, PT, R3, RZ, PT ;  /* 0x000000ff0300720c */ /* 0x000fda0003f05270 */
[----:B------:R2:W3:Y:S01]  /*0a10*/  @!P0 MUFU.RCP R3, R0 ;  /* 0x0000000000038308 */ /* 0x0004e20000001000 */
[----:B------:R-:W-:Y:S05]  /*0a20*/  @!P0 BRA `(.L_x_7) ;  /* 0x0000000000a48947 */ /* 0x000fea0003800000 */
[----:B------:R-:W-:-:S04]  /*0a30*/  FFMA R5, R0, 1.84467440737095516160e+19, RZ ;  /* 0x5f80000000057823 */ /* 0x000fc800000000ff */
[----:B--2---:R-:W3:Y:S02]  /*0a40*/  MUFU.RCP R0, R5 ;  /* 0x0000000500007308 */ /* 0x004ee40000001000 */
[----:B---3--:R-:W-:-:S04]  /*0a50*/  FFMA R3, R5, R0, -1 ;  /* 0xbf80000005037423 */ /* 0x008fc80000000000 */
[----:B------:R-:W-:-:S04]  /*0a60*/  FADD.FTZ R3, -R3, -RZ ;  /* 0x800000ff03037221 */ /* 0x000fc80000010100 */
[----:B------:R-:W-:-:S04]  /*0a70*/  FFMA R0, R0, R3, R0 ;  /* 0x0000000300007223 */ /* 0x000fc80000000000 */
[----:B------:R-:W-:Y:S01]  /*0a80*/  FFMA R3, R0, 1.84467440737095516160e+19, RZ ;  /* 0x5f80000000037823 */ /* 0x000fe200000000ff */
[----:B------:R-:W-:Y:S06]  /*0a90*/  BRA `(.L_x_7) ;  /* 0x0000000000887947 */ /* 0x000fec0003800000 */
.L_x_6:
[----:B------:R-:W-:-:S05]  /*0aa0*/  VIADD R13, R11, 0xffffff03 ;  /* 0xffffff030b0d7836 */ /* 0x000fca0000000000 */
[----:B------:R-:W-:-:S13]  /*0ab0*/  ISETP.GT.U32.AND P0, PT, R13, 0x1, PT ;  /* 0x000000010d00780c */ /* 0x000fda0003f04070 */
[----:B------:R-:W-:Y:S05]  /*0ac0*/  @P0 BRA `(.L_x_8) ;  /* 0x0000000000780947 */ /* 0x000fea0003800000 */
[----:B------:R-:W-:Y:S01]  /*0ad0*/  LOP3.LUT R3, R0, 0x7fffff, RZ, 0xc0, !PT ;  /* 0x007fffff00037812 */ /* 0x000fe200078ec0ff */
[----:B------:R-:W-:-:S03]  /*0ae0*/  IMAD.MOV.U32 R10, RZ, RZ, 0x3 ;  /* 0x00000003ff0a7424 */ /* 0x000fc600078e00ff */
[----:B------:R-:W-:Y:S02]  /*0af0*/  LOP3.LUT R3, R3, 0x3f800000, RZ, 0xfc, !PT ;  /* 0x3f80000003037812 */ /* 0x000fe400078efcff */
[----:B------:R-:W-:Y:S02]  /*0b00*/  SHF.L.U32 R10, R10, R13, RZ ;  /* 0x0000000d0a0a7219 */ /* 0x000fe400000006ff */
[----:B------:R-:W0:Y:S02]  /*0b10*/  MUFU.RCP R6, R3 ;  /* 0x0000000300067308 */ /* 0x000e240000001000 */
[----:B0-----:R-:W-:-:S04]  /*0b20*/  FFMA R5, R3, R6, -1 ;  /* 0xbf80000003057423 */ /* 0x001fc80000000006 */
[----:B------:R-:W-:-:S04]  /*0b30*/  FADD.FTZ R5, -R5, -RZ ;  /* 0x800000ff05057221 */ /* 0x000fc80000010100 */
[CCC-:B------:R-:W-:Y:S01]  /*0b40*/  FFMA.RM R7, R6.reuse, R5.reuse, R6.reuse ;  /* 0x0000000506077223 */ /* 0x1c0fe20000004006 */
[----:B------:R-:W-:-:S04]  /*0b50*/  FFMA.RP R6, R6, R5, R6 ;  /* 0x0000000506067223 */ /* 0x000fc80000008006 */
[C---:B------:R-:W-:Y:S02]  /*0b60*/  LOP3.LUT R5, R7.reuse, 0x7fffff, RZ, 0xc0, !PT ;  /* 0x007fffff07057812 */ /* 0x040fe400078ec0ff */
[----:B------:R-:W-:Y:S02]  /*0b70*/  FSETP.NEU.FTZ.AND P0, PT, R7, R6, PT ;  /* 0x000000060700720b */ /* 0x000fe40003f1d000 */
[----:B------:R-:W-:Y:S02]  /*0b80*/  LOP3.LUT R5, R5, 0x800000, RZ, 0xfc, !PT ;  /* 0x0080000005057812 */ /* 0x000fe400078efcff */
[----:B------:R-:W-:Y:S02]  /*0b90*/  SEL R6, RZ, 0xffffffff, !P0 ;  /* 0xffffffffff067807 */ /* 0x000fe40004000000 */
[----:B------:R-:W-:-:S03]  /*0ba0*/  LOP3.LUT R10, R10, R5, RZ, 0xc0, !PT ;  /* 0x000000050a0a7212 */ /* 0x000fc600078ec0ff */
[----:B------:R-:W-:Y:S01]  /*0bb0*/  IMAD.MOV R6, RZ, RZ, -R6 ;  /* 0x000000ffff067224 */ /* 0x000fe200078e0a06 */
[----:B------:R-:W-:-:S04]  /*0bc0*/  SHF.R.U32.HI R10, RZ, R13, R10 ;  /* 0x0000000dff0a7219 */ /* 0x000fc8000001160a */
[----:B------:R-:W-:Y:S01]  /*0bd0*/  LOP3.LUT P1, RZ, R6, R13, R5, 0xf8, !PT ;  /* 0x0000000d06ff7212 */ /* 0x000fe2000782f805 */
[----:B------:R-:W-:Y:S01]  /*0be0*/  VIADD R6, R11, 0xffffff04 ;  /* 0xffffff040b067836 */ /* 0x000fe20000000000 */
[C---:B------:R-:W-:Y:S02]  /*0bf0*/  LOP3.LUT P0, RZ, R10.reuse, 0x1, RZ, 0xc0, !PT ;  /* 0x000000010aff7812 */ /* 0x040fe4000780c0ff */
[----:B------:R-:W-:-:S04]  /*0c00*/  LOP3.LUT P2, RZ, R10, 0x2, RZ, 0xc0, !PT ;  /* 0x000000020aff7812 */ /* 0x000fc8000784c0ff */
[----:B------:R-:W-:Y:S02]  /*0c10*/  PLOP3.LUT P0, PT, P0, P1, P2, 0xe0, 0x0 ;  /* 0x000000000000781c */ /* 0x000fe40000703c20 */
[----:B------:R-:W-:Y:S02]  /*0c20*/  LOP3.LUT P1, RZ, R0, 0x7fffff, RZ, 0xc0, !PT ;  /* 0x007fffff00ff7812 */ /* 0x000fe4000782c0ff */
[----:B------:R-:W-:-:S05]  /*0c30*/  SEL R3, RZ, 0x1, !P0 ;  /* 0x00000001ff037807 */ /* 0x000fca0004000000 */
[----:B------:R-:W-:-:S05]  /*0c40*/  IMAD.MOV R3, RZ, RZ, -R3 ;  /* 0x000000ffff037224 */ /* 0x000fca00078e0a03 */
[----:B------:R-:W-:Y:S02]  /*0c50*/  ISETP.GE.AND P0, PT, R3, RZ, PT ;  /* 0x000000ff0300720c */ /* 0x000fe40003f06270 */
[----:B------:R-:W-:-:S11]  /*0c60*/  SHF.R.U32.HI R3, RZ, R6, R5 ;  /* 0x00000006ff037219 */ /* 0x000fd60000011605 */
[----:B------:R-:W-:-:S04]  /*0c70*/  @!P0 VIADD R3, R3, 0x1 ;  /* 0x0000000103038836 */ /* 0x000fc80000000000 */
[----:B------:R-:W-:-:S05]  /*0c80*/  @!P1 IMAD.SHL.U32 R3, R3, 0x2, RZ ;  /* 0x0000000203039824 */ /* 0x000fca00078e00ff */
[----:B------:R-:W-:Y:S01]  /*0c90*/  LOP3.LUT R3, R3, 0x80000000, R0, 0xf8, !PT ;  /* 0x8000000003037812 */ /* 0x000fe200078ef800 */
[----:B------:R-:W-:Y:S06]  /*0ca0*/  BRA `(.L_x_7) ;  /* 0x0000000000047947 */ /* 0x000fec0003800000 */
.L_x_8:
[----:B------:R0:W1:Y:S02]  /*0cb0*/  MUFU.RCP R3, R0 ;  /* 0x0000000000037308 */ /* 0x0000640000001000 */
.L_x_7:
[----:B------:R-:W-:-:S04]  /*0cc0*/  IMAD.MOV.U32 R5, RZ, RZ, 0x0 ;  /* 0x00000000ff057424 */ /* 0x000fc800078e00ff */
[----:B0123--:R-:W-:Y:S05]  /*0cd0*/  RET.REL.NODEC R4 `(linearResize) ;  /* 0xfffffff004c87950 */ /* 0x00ffea0003c3ffff */
        .weak           $__internal_1_$__cuda_sm3x_div_rn_noftz_f32_slowpath
        .type           $__internal_1_$__cuda_sm3x_div_rn_noftz_f32_slowpath,@function
        .size           $__internal_1_$__cuda_sm3x_div_rn_noftz_f32_slowpath,(.L_x_19 - $__internal_1_$__cuda_sm3x_div_rn_noftz_f32_slowpath)
$__internal_1_$__cuda_sm3x_div_rn_noftz_f32_slowpath:
[----:B------:R-:W-:Y:S02]  /*0ce0*/  SHF.R.U32.HI R6, RZ, 0x17, R3 ;  /* 0x00000017ff067819 */ /* 0x000fe40000011603 */
[----:B------:R-:W-:Y:S02]  /*0cf0*/  SHF.R.U32.HI R5, RZ, 0x17, R0 ;  /* 0x00000017ff057819 */ /* 0x000fe40000011600 */
[----:B------:R-:W-:Y:S02]  /*0d00*/  LOP3.LUT R12, R6, 0xff, RZ, 0xc0, !PT ;  /* 0x000000ff060c7812 */ /* 0x000fe400078ec0ff */
[----:B------:R-:W-:-:S03]  /*0d10*/  LOP3.LUT R10, R5, 0xff, RZ, 0xc0, !PT ;  /* 0x000000ff050a7812 */ /* 0x000fc600078ec0ff */
[----:B------:R-:W-:Y:S02]  /*0d20*/  VIADD R7, R12, 0xffffffff ;  /* 0xffffffff0c077836 */ /* 0x000fe40000000000 */
[----:B------:R-:W-:-:S03]  /*0d30*/  VIADD R6, R10, 0xffffffff ;  /* 0xffffffff0a067836 */ /* 0x000fc60000000000 */
[----:B------:R-:W-:-:S04]  /*0d40*/  ISETP.GT.U32.AND P0, PT, R7, 0xfd, PT ;  /* 0x000000fd0700780c */ /* 0x000fc80003f04070 */
[----:B------:R-:W-:-:S13]  /*0d50*/  ISETP.GT.U32.OR P0, PT, R6, 0xfd, P0 ;  /* 0x000000fd0600780c */ /* 0x000fda0000704470 */
[----:B------:R-:W-:Y:S01]  /*0d60*/  @!P0 IMAD.MOV.U32 R5, RZ, RZ, RZ ;  /* 0x000000ffff058224 */ /* 0x000fe200078e00ff */
[----:B------:R-:W-:Y:S06]  /*0d70*/  @!P0 BRA `(.L_x_9) ;  /* 0x00000000005c8947 */ /* 0x000fec0003800000 */
[----:B------:R-:W-:Y:S02]  /*0d80*/  FSETP.GTU.FTZ.AND P0, PT, |R0|, +INF , PT ;  /* 0x7f8000000000780b */ /* 0x000fe40003f1c200 */
[----:B------:R-:W-:-:S04]  /*0d90*/  FSETP.GTU.FTZ.AND P1, PT, |R3|, +INF , PT ;  /* 0x7f8000000300780b */ /* 0x000fc80003f3c200 */
[----:B------:R-:W-:-:S13]  /*0da0*/  PLOP3.LUT P0, PT, P0, P1, PT, 0xf8, 0x8f ;  /* 0x00000000008f781c */ /* 0x000fda0000703f70 */
[----:B------:R-:W-:Y:S05]  /*0db0*/  @P0 BRA `(.L_x_10) ;  /* 0x0000000400440947 */ /* 0x000fea0003800000 */
[----:B------:R-:W-:-:S13]  /*0dc0*/  LOP3.LUT P0, RZ, R3, 0x7fffffff, R0, 0xc8, !PT ;  /* 0x7fffffff03ff7812 */ /* 0x000fda000780c800 */
[----:B------:R-:W-:Y:S05]  /*0dd0*/  @!P0 BRA `(.L_x_11) ;  /* 0x0000000400348947 */ /* 0x000fea0003800000 */
[C---:B------:R-:W-:Y:S02]  /*0de0*/  FSETP.NEU.FTZ.AND P2, PT, |R0|.reuse, +INF , PT ;  /* 0x7f8000000000780b */ /* 0x040fe40003f5d200 */
[----:B------:R-:W-:Y:S02]  /*0df0*/  FSETP.NEU.FTZ.AND P1, PT, |R3|, +INF , PT ;  /* 0x7f8000000300780b */ /* 0x000fe40003f3d200 */
[----:B------:R-:W-:-:S11]  /*0e00*/  FSETP.NEU.FTZ.AND P0, PT, |R0|, +INF , PT ;  /* 0x7f8000000000780b */ /* 0x000fd60003f1d200 */
[----:B------:R-:W-:Y:S05]  /*0e10*/  @!P1 BRA !P2, `(.L_x_11) ;  /* 0x0000000400249947 */ /* 0x000fea0005000000 */
[----:B------:R-:W-:-:S04]  /*0e20*/  LOP3.LUT P2, RZ, R0, 0x7fffffff, RZ, 0xc0, !PT ;  /* 0x7fffffff00ff7812 */ /* 0x000fc8000784c0ff */
[----:B------:R-:W-:-:S13]  /*0e30*/  PLOP3.LUT P1, PT, P1, P2, PT, 0x2f, 0xf2 ;  /* 0x0000000000f2781c */ /* 0x000fda0000f24577 */
[----:B------:R-:W-:Y:S05]  /*0e40*/  @P1 BRA `(.L_x_12) ;  /* 0x0000000400101947 */ /* 0x000fea0003800000 */
[----:B------:R-:W-:-:S04]  /*0e50*/  LOP3.LUT P1, RZ, R3, 0x7fffffff, RZ, 0xc0, !PT ;  /* 0x7fffffff03ff7812 */ /* 0x000fc8000782c0ff */
[----:B------:R-:W-:-:S13]  /*0e60*/  PLOP3.LUT P0, PT, P0, P1, PT, 0x2f, 0xf2 ;  /* 0x0000000000f2781c */ /* 0x000fda0000702577 */
[----:B------:R-:W-:Y:S05]  /*0e70*/  @P0 BRA `(.L_x_13) ;  /* 0x0000000000f80947 */ /* 0x000fea0003800000 */
[----:B------:R-:W-:Y:S02]  /*0e80*/  ISETP.GE.AND P0, PT, R6, RZ, PT ;  /* 0x000000ff0600720c */ /* 0x000fe40003f06270 */
[----:B------:R-:W-:-:S11]  /*0e90*/  ISETP.GE.AND P1, PT, R7, RZ, PT ;  /* 0x000000ff0700720c */ /* 0x000fd60003f26270 */
[----:B------:R-:W-:Y:S02]  /*0ea0*/  @P0 IMAD.MOV.U32 R5, RZ, RZ, RZ ;  /* 0x000000ffff050224 */ /* 0x000fe400078e00ff */
[----:B------:R-:W-:Y:S01]  /*0eb0*/  @!P0 FFMA R0, R0, 1.84467440737095516160e+19, RZ ;  /* 0x5f80000000008823 */ /* 0x000fe200000000ff */
[----:B------:R-:W-:Y:S02]  /*0ec0*/  @!P0 IMAD.MOV.U32 R5, RZ, RZ, -0x40 ;  /* 0xffffffc0ff058424 */ /* 0x000fe400078e00ff */
[----:B------:R-:W-:Y:S02]  /*0ed0*/  @!P1 FFMA R3, R3, 1.84467440737095516160e+19, RZ ;  /* 0x5f80000003039823 */ /* 0x000fe400000000ff */
[----:B------:R-:W-:-:S07]  /*0ee0*/  @!P1 VIADD R5, R5, 0x40 ;  /* 0x0000004005059836 */ /* 0x000fce0000000000 */
.L_x_9:
[----:B------:R-:W-:-:S05]  /*0ef0*/  LEA R6, R12, 0xc0800000, 0x17 ;  /* 0xc08000000c067811 */ /* 0x000fca00078eb8ff */
[----:B------:R-:W-:Y:S02]  /*0f00*/  IMAD.IADD R6, R3, 0x1, -R6 ;  /* 0x0000000103067824 */ /* 0x000fe400078e0a06 */
[----:B------:R-:W-:Y:S02]  /*0f10*/  VIADD R3, R10, 0xffffff81 ;  /* 0xffffff810a037836 */ /* 0x000fe40000000000 */
[----:B------:R0:W1:Y:S01]  /*0f20*/  MUFU.RCP R7, R6 ;  /* 0x0000000600077308 */ /* 0x0000620000001000 */
[----:B------:R-:W-:Y:S01]  /*0f30*/  FADD.FTZ R11, -R6, -RZ ;  /* 0x800000ff060b7221 */ /* 0x000fe20000010100 */
[C---:B------:R-:W-:Y:S01]  /*0f40*/  IMAD R0, R3.reuse, -0x800000, R0 ;  /* 0xff80000003007824 */ /* 0x040fe200078e0200 */
[----:B0-----:R-:W-:-:S05]  /*0f50*/  IADD3 R6, PT, PT, R3, 0x7f, -R12 ;  /* 0x0000007f03067810 */ /* 0x001fca0007ffe80c */
[----:B------:R-:W-:Y:S02]  /*0f60*/  IMAD.IADD R6, R6, 0x1, R5 ;  /* 0x0000000106067824 */ /* 0x000fe400078e0205 */
[----:B-1----:R-:W-:-:S04]  /*0f70*/  FFMA R10, R7, R11, 1 ;  /* 0x3f800000070a7423 */ /* 0x002fc8000000000b */
[----:B------:R-:W-:-:S04]  /*0f80*/  FFMA R14, R7, R10, R7 ;  /* 0x0000000a070e7223 */ /* 0x000fc80000000007 */
[----:B------:R-:W-:-:S04]  /*0f90*/  FFMA R7, R0, R14, RZ ;  /* 0x0000000e00077223 */ /* 0x000fc800000000ff */
[----:B------:R-:W-:-:S04]  /*0fa0*/  FFMA R10, R11, R7, R0 ;  /* 0x000000070b0a7223 */ /* 0x000fc80000000000 */
[----:B------:R-:W-:-:S04]  /*0fb0*/  FFMA R7, R14, R10, R7 ;  /* 0x0000000a0e077223 */ /* 0x000fc80000000007 */
[----:B------:R-:W-:-:S04]  /*0fc0*/  FFMA R10, R11, R7, R0 ;  /* 0x000000070b0a7223 */ /* 0x000fc80000000000 */
[----:B------:R-:W-:-:S05]  /*0fd0*/  FFMA R0, R14, R10, R7 ;  /* 0x0000000a0e007223 */ /* 0x000fca0000000007 */
[----:B------:R-:W-:-:S04]  /*0fe0*/  SHF.R.U32.HI R3, RZ, 0x17, R0 ;  /* 0x00000017ff037819 */ /* 0x000fc80000011600 */
[----:B------:R-:W-:-:S05]  /*0ff0*/  LOP3.LUT R3, R3, 0xff, RZ, 0xc0, !PT ;  /* 0x000000ff03037812 */ /* 0x000fca00078ec0ff */
[----:B------:R-:W-:-:S04]  /*1000*/  IMAD.IADD R11, R3, 0x1, R6 ;  /* 0x00000001030b7824 */ /* 0x000fc800078e0206 */
[----:B------:R-:W-:-:S05]  /*1010*/  VIADD R3, R11, 0xffffffff ;  /* 0xffffffff0b037836 */ /* 0x000fca0000000000 */
[----:B------:R-:W-:-:S13]  /*1020*/  ISETP.GE.U32.AND P0, PT, R3, 0xfe, PT ;  /* 0x000000fe0300780c */ /* 0x000fda0003f06070 */
[----:B------:R-:W-:Y:S05]  /*1030*/  @!P0 BRA `(.L_x_14) ;  /* 0x0000000000808947 */ /* 0x000fea0003800000 */
[----:B------:R-:W-:-:S13]  /*1040*/  ISETP.GT.AND P0, PT, R11, 0xfe, PT ;  /* 0x000000fe0b00780c */ /* 0x000fda0003f04270 */
[----:B------:R-:W-:Y:S05]  /*1050*/  @P0 BRA `(.L_x_15) ;  /* 0x00000000006c0947 */ /* 0x000fea0003800000 */
[----:B------:R-:W-:-:S13]  /*1060*/  ISETP.GE.AND P0, PT, R11, 0x1, PT ;  /* 0x000000010b00780c */ /* 0x000fda0003f06270 */
[----:B------:R-:W-:Y:S05]  /*1070*/  @P0 BRA `(.L_x_16) ;  /* 0x0000000000980947 */ /* 0x000fea0003800000 */
[----:B------:R-:W-:Y:S02]  /*1080*/  ISETP.GE.AND P0, PT, R11, -0x18, PT ;  /* 0xffffffe80b00780c */ /* 0x000fe40003f06270 */
[----:B------:R-:W-:-:S11]  /*1090*/  LOP3.LUT R0, R0, 0x80000000, RZ, 0xc0, !PT ;  /* 0x8000000000007812 */ /* 0x000fd600078ec0ff */
[----:B------:R-:W-:Y:S05]  /*10a0*/  @!P0 BRA `(.L_x_16) ;  /* 0x00000000008c8947 */ /* 0x000fea0003800000 */
[CCC-:B------:R-:W-:Y:S01]  /*10b0*/  FFMA.RZ R3, R14.reuse, R10.reuse, R7.reuse ;  /* 0x0000000a0e037223 */ /* 0x1c0fe2000000c007 */
[CCC-:B------:R-:W-:Y:S01]  /*10c0*/  FFMA.RM R6, R14.reuse, R10.reuse, R7.reuse ;  /* 0x0000000a0e067223 */ /* 0x1c0fe20000004007 */
[C---:B------:R-:W-:Y:S02]  /*10d0*/  ISETP.NE.AND P2, PT, R11.reuse, RZ, PT ;  /* 0x000000ff0b00720c */ /* 0x040fe40003f45270 */
[----:B------:R-:W-:Y:S02]  /*10e0*/  ISETP.NE.AND P1, PT, R11, RZ, PT ;  /* 0x000000ff0b00720c */ /* 0x000fe40003f25270 */
[----:B------:R-:W-:Y:S01]  /*10f0*/  LOP3.LUT R5, R3, 0x7fffff, RZ, 0xc0, !PT ;  /* 0x007fffff03057812 */ /* 0x000fe200078ec0ff */
[----:B------:R-:W-:Y:S01]  /*1100*/  FFMA.RP R3, R14, R10, R7 ;  /* 0x0000000a0e037223 */ /* 0x000fe20000008007 */
[----:B------:R-:W-:Y:S02]  /*1110*/  VIADD R10, R11, 0x20 ;  /* 0x000000200b0a7836 */ /* 0x000fe40000000000 */
[----:B------:R-:W-:Y:S01]  /*1120*/  LOP3.LUT R5, R5, 0x800000, RZ, 0xfc, !PT ;  /* 0x0080000005057812 */ /* 0x000fe200078efcff */
[----:B------:R-:W-:Y:S01]  /*1130*/  IMAD.MOV R7, RZ, RZ, -R11 ;  /* 0x000000ffff077224 */ /* 0x000fe200078e0a0b */
[----:B------:R-:W-:-:S02]  /*1140*/  FSETP.NEU.FTZ.AND P0, PT, R3, R6, PT ;  /* 0x000000060300720b */ /* 0x000fc40003f1d000 */
[----:B------:R-:W-:Y:S02]  /*1150*/  SHF.L.U32 R10, R5, R10, RZ ;  /* 0x0000000a050a7219 */ /* 0x000fe400000006ff */
[----:B------:R-:W-:Y:S02]  /*1160*/  SEL R6, R7, RZ, P2 ;  /* 0x000000ff07067207 */ /* 0x000fe40001000000 */
[----:B------:R-:W-:Y:S02]  /*1170*/  ISETP.NE.AND P1, PT, R10, RZ, P1 ;  /* 0x000000ff0a00720c */ /* 0x000fe40000f25270 */
[----:B------:R-:W-:Y:S02]  /*1180*/  SHF.R.U32.HI R6, RZ, R6, R5 ;  /* 0x00000006ff067219 */ /* 0x000fe40000011605 */
[----:B------:R-:W-:Y:S02]  /*1190*/  PLOP3.LUT P0, PT, P0, P1, PT, 0xf8, 0x8f ;  /* 0x00000000008f781c */ /* 0x000fe40000703f70 */
[----:B------:R-:W-:-:S02]  /*11a0*/  SHF.R.U32.HI R10, RZ, 0x1, R6 ;  /* 0x00000001ff0a7819 */ /* 0x000fc40000011606 */
[----:B------:R-:W-:-:S04]  /*11b0*/  SEL R3, RZ, 0x1, !P0 ;  /* 0x00000001ff037807 */ /* 0x000fc80004000000 */
[----:B------:R-:W-:-:S04]  /*11c0*/  LOP3.LUT R3, R3, 0x1, R10, 0xf8, !PT ;  /* 0x0000000103037812 */ /* 0x000fc800078ef80a */
[----:B------:R-:W-:-:S05]  /*11d0*/  LOP3.LUT R3, R3, R6, RZ, 0xc0, !PT ;  /* 0x0000000603037212 */ /* 0x000fca00078ec0ff */
[----:B------:R-:W-:-:S05]  /*11e0*/  IMAD.IADD R3, R10, 0x1, R3 ;  /* 0x000000010a037824 */ /* 0x000fca00078e0203 */
[----:B------:R-:W-:Y:S01]  /*11f0*/  LOP3.LUT R0, R3, R0, RZ, 0xfc, !PT ;  /* 0x0000000003007212 */ /* 0x000fe200078efcff */
[----:B------:R-:W-:Y:S06]  /*1200*/  BRA `(.L_x_16) ;  /* 0x0000000000347947 */ /* 0x000fec0003800000 */
.L_x_15:
[----:B------:R-:W-:-:S04]  /*1210*/  LOP3.LUT R0, R0, 0x80000000, RZ, 0xc0, !PT ;  /* 0x8000000000007812 */ /* 0x000fc800078ec0ff */
[----:B------:R-:W-:Y:S01]  /*1220*/  LOP3.LUT R0, R0, 0x7f800000, RZ, 0xfc, !PT ;  /* 0x7f80000000007812 */ /* 0x000fe200078efcff */
[----:B------:R-:W-:Y:S06]  /*1230*/  BRA `(.L_x_16) ;  /* 0x0000000000287947 */ /* 0x000fec0003800000 */
.L_x_14:
[----:B------:R-:W-:Y:S01]  /*1240*/  IMAD R0, R6, 0x800000, R0 ;  /* 0x0080000006007824 */ /* 0x000fe200078e0200 */
[----:B------:R-:W-:Y:S06]  /*1250*/  BRA `(.L_x_16) ;  /* 0x0000000000207947 */ /* 0x000fec0003800000 */
.L_x_13:
[----:B------:R-:W-:-:S04]  /*1260*/  LOP3.LUT R0, R3, 0x80000000, R0, 0x48, !PT ;  /* 0x8000000003007812 */ /* 0x000fc800078e4800 */
[----:B------:R-:W-:Y:S01]  /*1270*/  LOP3.LUT R0, R0, 0x7f800000, RZ, 0xfc, !PT ;  /* 0x7f80000000007812 */ /* 0x000fe200078efcff */
[----:B------:R-:W-:Y:S06]  /*1280*/  BRA `(.L_x_16) ;  /* 0x0000000000147947 */ /* 0x000fec0003800000 */
.L_x_12:
[----:B------:R-:W-:Y:S01]  /*1290*/  LOP3.LUT R0, R3, 0x80000000, R0, 0x48, !PT ;  /* 0x8000000003007812 */ /* 0x000fe200078e4800 */
[----:B------:R-:W-:Y:S06]  /*12a0*/  BRA `(.L_x_16) ;  /* 0x00000000000c7947 */ /* 0x000fec0003800000 */
.L_x_11:
[----:B------:R-:W0:Y:S01]  /*12b0*/  MUFU.RSQ R0, -QNAN ;  /* 0xffc0000000007908 */ /* 0x000e220000001400 */
[----:B------:R-:W-:Y:S05]  /*12c0*/  BRA `(.L_x_16) ;  /* 0x0000000000047947 */ /* 0x000fea0003800000 */
.L_x_10:
[----:B------:R-:W-:-:S07]  /*12d0*/  FADD.FTZ R0, R0, R3 ;  /* 0x0000000300007221 */ /* 0x000fce0000010000 */
.L_x_16:
[----:B------:R-:W-:-:S04]  /*12e0*/  IMAD.MOV.U32 R5, RZ, RZ, 0x0 ;  /* 0x00000000ff057424 */ /* 0x000fc800078e00ff */
[----:B0-----:R-:W-:Y:S05]  /*12f0*/  RET.REL.NODEC R4 `(linearResize) ;  /* 0xffffffec04407950 */ /* 0x001fea0003c3ffff */
.L_x_17:
[----:B------:R-:W-:-:S00]  /*1300*/  BRA `(.L_x_17) ;  /* 0xfffffffc00fc7947 */ /* 0x000fc0000383ffff */
[----:B------:R-:W-:-:S00]  /*1310*/  NOP ;  /* 0x0000000000007918 */ /* 0x000fc00000000000 */
        /* <DEDUP_REMOVED lines=14> */
.L_x_19:


//--------------------- .nv.shared.reserved.0     --------------------------
	.section	.nv.shared.reserved.0,"aw",@nobits
	.weak		__nv_reservedSMEM_offset_0_alias
	.size		__nv_reservedSMEM_offset_0_alias, 0, 64
	.other		__nv_reservedSMEM_offset_0_alias,@"STO_CUDA_RESERVED_SHARED STV_DEFAULT"
__nv_reservedSMEM_offset_0_alias:
	.zero		0
	.zero		64


//--------------------- .nv.constant0.linearResize --------------------------
	.section	.nv.constant0.linearResize,"a",@progbits
	.sectionflags	@""
	.align	4
.nv.constant0.linearResize:
	.zero		928


//--------------------- SYMBOLS --------------------------

	.type		.nv.reservedSmem.offset0,@object
	.size		.nv.reservedSmem.offset0,0x4
